	.headerflags	@"EF_CUDA_TEXMODE_UNIFIED EF_CUDA_64BIT_ADDRESS EF_CUDA_ACCELERATORS EF_CUDA_SM90 EF_CUDA_VIRTUAL_SM(EF_CUDA_SM90)"
	.elftype	@"ET_EXEC"


//--------------------- .nv.info                  --------------------------
	.section	.nv.info,"",@"SHT_CUDA_INFO"
	.align	4


	//----- nvinfo : EIATTR_REGCOUNT
	.align		4
        /*0000*/ 	.byte	0x04, 0x2f
        /*0002*/ 	.short	(.L_1 - .L_0)
	.align		4
.L_0:
        /*0004*/ 	.word	index@(triton_poi_fused_add_convolution_mul_relu_6)
        /*0008*/ 	.word	0x00000020


	//----- nvinfo : EIATTR_MIN_STACK_SIZE
	.align		4
.L_1:
        /*000c*/ 	.byte	0x04, 0x12
        /*000e*/ 	.short	(.L_3 - .L_2)
	.align		4
.L_2:
        /*0010*/ 	.word	index@(triton_poi_fused_add_convolution_mul_relu_6)
        /*0014*/ 	.word	0x00000000


	//----- nvinfo : EIATTR_FRAME_SIZE
	.align		4
.L_3:
        /*0018*/ 	.byte	0x04, 0x11
        /*001a*/ 	.short	(.L_5 - .L_4)
	.align		4
.L_4:
        /*001c*/ 	.word	index@(triton_poi_fused_add_convolution_mul_relu_6)
        /*0020*/ 	.word	0x00000000


	//----- nvinfo : EIATTR_MIN_STACK_SIZE
	.align		4
.L_5:
        /*0024*/ 	.byte	0x04, 0x12
        /*0026*/ 	.short	(.L_7 - .L_6)
	.align		4
.L_6:
        /*0028*/ 	.word	index@(triton_poi_fused_add_convolution_mul_relu_6)
        /*002c*/ 	.word	0x00000000
.L_7:


//--------------------- .nv.info.triton_poi_fused_add_convolution_mul_relu_6 --------------------------
	.section	.nv.info.triton_poi_fused_add_convolution_mul_relu_6,"",@"SHT_CUDA_INFO"
	.sectionflags	@""
	.align	4


	//----- nvinfo : EIATTR_CUDA_API_VERSION
	.align		4
        /*0000*/ 	.byte	0x04, 0x37
        /*0002*/ 	.short	(.L_9 - .L_8)
.L_8:
        /*0004*/ 	.word	0x0000007c


	//----- nvinfo : EIATTR_KPARAM_INFO
	.align		4
.L_9:
        /*0008*/ 	.byte	0x04, 0x17
        /*000a*/ 	.short	(.L_11 - .L_10)
.L_10:
        /*000c*/ 	.word	0x00000000
        /*0010*/ 	.short	0x0005
        /*0012*/ 	.short	0x0024
        /*0014*/ 	.byte	0x00, 0xf0, 0x11, 0x00


	//----- nvinfo : EIATTR_KPARAM_INFO
	.align		4
.L_11:
        /*0018*/ 	.byte	0x04, 0x17
        /*001a*/ 	.short	(.L_13 - .L_12)
.L_12:
        /*001c*/ 	.word	0x00000000
        /*0020*/ 	.short	0x0004
        /*0022*/ 	.short	0x0020
        /*0024*/ 	.byte	0x00, 0xf0, 0x11, 0x00


	//----- nvinfo : EIATTR_KPARAM_INFO
	.align		4
.L_13:
        /*0028*/ 	.byte	0x04, 0x17
        /*002a*/ 	.short	(.L_15 - .L_14)
.L_14:
        /*002c*/ 	.word	0x00000000
        /*0030*/ 	.short	0x0003
        /*0032*/ 	.short	0x0018
        /*0034*/ 	.byte	0x00, 0xf4, 0x21, 0x00


	//----- nvinfo : EIATTR_KPARAM_INFO
	.align		4
.L_15:
        /*0038*/ 	.byte	0x04, 0x17
        /*003a*/ 	.short	(.L_17 - .L_16)
.L_16:
        /*003c*/ 	.word	0x00000000
        /*0040*/ 	.short	0x0002
        /*0042*/ 	.short	0x0010
        /*0044*/ 	.byte	0x00, 0xf4, 0x21, 0x00


	//----- nvinfo : EIATTR_KPARAM_INFO
	.align		4
.L_17:
        /*0048*/ 	.byte	0x04, 0x17
        /*004a*/ 	.short	(.L_19 - .L_18)
.L_18:
        /*004c*/ 	.word	0x00000000
        /*0050*/ 	.short	0x0001
        /*0052*/ 	.short	0x0008
        /*0054*/ 	.byte	0x00, 0xf4, 0x21, 0x00


	//----- nvinfo : EIATTR_KPARAM_INFO
	.align		4
.L_19:
        /*0058*/ 	.byte	0x04, 0x17
        /*005a*/ 	.short	(.L_21 - .L_20)
.L_20:
        /*005c*/ 	.word	0x00000000
        /*0060*/ 	.short	0x0000
        /*0062*/ 	.short	0x0000
        /*0064*/ 	.byte	0x00, 0xf4, 0x21, 0x00


	//----- nvinfo : EIATTR_SPARSE_MMA_MASK
	.align		4
.L_21:
        /*0068*/ 	.byte	0x03, 0x50
        /*006a*/ 	.short	0x0000


	//----- nvinfo : EIATTR_MAXREG_COUNT
	.align		4
        /*006c*/ 	.byte	0x03, 0x1b
        /*006e*/ 	.short	0x00ff


	//----- nvinfo : EIATTR_EXIT_INSTR_OFFSETS
	.align		4
        /*0070*/ 	.byte	0x04, 0x1c
        /*0072*/ 	.short	(.L_23 - .L_22)


	//   ....[0]....
.L_22:
        /*0074*/ 	.word	0x00000800


	//   ....[1]....
        /*0078*/ 	.word	0x00000850


	//----- nvinfo : EIATTR_REQNTID
	.align		4
.L_23:
        /*007c*/ 	.byte	0x04, 0x10
        /*007e*/ 	.short	(.L_25 - .L_24)
.L_24:
        /*0080*/ 	.word	0x00000080
        /*0084*/ 	.word	0x00000001
        /*0088*/ 	.word	0x00000001


	//----- nvinfo : EIATTR_CBANK_PARAM_SIZE
	.align		4
.L_25:
        /*008c*/ 	.byte	0x03, 0x19
        /*008e*/ 	.short	0x0028


	//----- nvinfo : EIATTR_PARAM_CBANK
	.align		4
        /*0090*/ 	.byte	0x04, 0x0a
        /*0092*/ 	.short	(.L_27 - .L_26)
	.align		4
.L_26:
        /*0094*/ 	.word	index@(.nv.constant0.triton_poi_fused_add_convolution_mul_relu_6)
        /*0098*/ 	.short	0x0210
        /*009a*/ 	.short	0x0028


	//----- nvinfo : EIATTR_SW_WAR
	.align		4
.L_27:
        /*009c*/ 	.byte	0x04, 0x36
        /*009e*/ 	.short	(.L_29 - .L_28)
.L_28:
        /*00a0*/ 	.word	0x00000008
.L_29:


//--------------------- .nv.callgraph             --------------------------
	.section	.nv.callgraph,"",@"SHT_CUDA_CALLGRAPH"
	.align	4
	.sectionentsize	8
	.align		4
        /*0000*/ 	.word	0x00000000
	.align		4
        /*0004*/ 	.word	0xffffffff
	.align		4
        /*0008*/ 	.word	0x00000000
	.align		4
        /*000c*/ 	.word	0xfffffffe
	.align		4
        /*0010*/ 	.word	0x00000000
	.align		4
        /*0014*/ 	.word	0xfffffffd
	.align		4
        /*0018*/ 	.word	0x00000000
	.align		4
        /*001c*/ 	.word	0xfffffffc


//--------------------- .text.triton_poi_fused_add_convolution_mul_relu_6 --------------------------
	.section	.text.triton_poi_fused_add_convolution_mul_relu_6,"ax",@progbits
	.sectionflags	@"SHF_BARRIERS=1"
	.align	128
        .global         triton_poi_fused_add_convolution_mul_relu_6
        .type           triton_poi_fused_add_convolution_mul_relu_6,@function
        .size           triton_poi_fused_add_convolution_mul_relu_6,(.L_x_1 - triton_poi_fused_add_convolution_mul_relu_6)
        .other          triton_poi_fused_add_convolution_mul_relu_6,@"STO_CUDA_ENTRY STV_DEFAULT"
triton_poi_fused_add_convolution_mul_relu_6:
.text.triton_poi_fused_add_convolution_mul_relu_6:
[----:B------:R-:W0:Y:S01]  /*0000*/  LDC R1, c[0x0][0x28] ;  /* 0x00000a00ff017b82 */ /* 0x000e220000000800 */
[----:B------:R-:W1:Y:S07]  /*0010*/  S2R R0, SR_TID.X ;  /* 0x0000000000007919 */ /* 0x000e6e0000002100 */
[----:B------:R-:W2:Y:S01]  /*0020*/  LDC.64 R28, c[0x0][0x218] ;  /* 0x00008600ff1c7b82 */ /* 0x000ea20000000a00 */
[----:B------:R-:W-:Y:S02]  /*0030*/  CS2R R4, SRZ ;  /* 0x0000000000047805 */ /* 0x000fe4000001ff00 */
[----:B------:R-:W-:Y:S01]  /*0040*/  CS2R R6, SRZ ;  /* 0x0000000000067805 */ /* 0x000fe2000001ff00 */
[----:B------:R-:W3:Y:S01]  /*0050*/  S2R R3, SR_CTAID.X ;  /* 0x0000000000037919 */ /* 0x000ee20000002500 */
[----:B------:R-:W-:Y:S01]  /*0060*/  ULDC.64 UR6, c[0x0][0x208] ;  /* 0x0000820000067ab9 */ /* 0x000fe20000000a00 */
[----:B------:R-:W4:Y:S02]  /*0070*/  S2R R20, SR_CTAID.Y ;  /* 0x0000000000147919 */ /* 0x000f240000002600 */
[----:B------:R-:W5:Y:S08]  /*0080*/  LDC.64 R16, c[0x0][0x210] ;  /* 0x00008400ff107b82 */ /* 0x000f700000000a00 */
[----:B------:R-:W5:Y:S01]  /*0090*/  LDC.64 R22, c[0x0][0x220] ;  /* 0x00008800ff167b82 */ /* 0x000f620000000a00 */
[----:B-1----:R-:W-:Y:S01]  /*00a0*/  SHF.R.U32.HI R2, RZ, 0x3, R0 ;  /* 0x00000003ff027819 */ /* 0x002fe20000011600 */
[----:B------:R-:W-:-:S02]  /*00b0*/  IMAD.SHL.U32 R0, R0, 0x4, RZ ;  /* 0x0000000400007824 */ /* 0x000fc400078e00ff */
[----:B---3--:R-:W-:Y:S01]  /*00c0*/  IMAD.SHL.U32 R3, R3, 0x20, RZ ;  /* 0x0000002003037824 */ /* 0x008fe200078e00ff */
[----:B------:R-:W-:Y:S01]  /*00d0*/  SGXT.U32 R2, R2, 0x4 ;  /* 0x000000040202781a */ /* 0x000fe20000000000 */
[----:B----4-:R-:W-:-:S03]  /*00e0*/  IMAD.SHL.U32 R21, R20, 0x20, RZ ;  /* 0x0000002014157824 */ /* 0x010fc600078e00ff */
[----:B------:R-:W-:Y:S02]  /*00f0*/  LOP3.LUT R8, R3, 0x1c, R0, 0xf8, !PT ;  /* 0x0000001c03087812 */ /* 0x000fe400078ef800 */
[----:B------:R-:W-:-:S03]  /*0100*/  LOP3.LUT R27, R21, 0x10, R2, 0xfe, !PT ;  /* 0x00000010151b7812 */ /* 0x000fc600078efe02 */
[C---:B--2---:R-:W-:Y:S01]  /*0110*/  IMAD.WIDE R28, R8.reuse, 0x4, R28 ;  /* 0x00000004081c7825 */ /* 0x044fe200078e021c */
[----:B------:R-:W-:Y:S02]  /*0120*/  LOP3.LUT R25, R21, R2, RZ, 0xfc, !PT ;  /* 0x0000000215197212 */ /* 0x000fe400078efcff */
[----:B------:R-:W-:Y:S01]  /*0130*/  ISETP.GE.AND P0, PT, R8, 0x820, PT ;  /* 0x000008200800780c */ /* 0x000fe20003f06270 */
[--C-:B------:R-:W-:Y:S02]  /*0140*/  IMAD R27, R27, 0x820, R8.reuse ;  /* 0x000008201b1b7824 */ /* 0x100fe400078e0208 */
[----:B------:R-:W-:Y:S01]  /*0150*/  IMAD R25, R25, 0x820, R8 ;  /* 0x0000082019197824 */ /* 0x000fe200078e0208 */
[----:B------:R-:W-:Y:S01]  /*0160*/  CS2R R12, SRZ ;  /* 0x00000000000c7805 */ /* 0x000fe2000001ff00 */
[----:B-----5:R-:W-:Y:S01]  /*0170*/  IMAD.WIDE R18, R27, 0x4, R16 ;  /* 0x000000041b127825 */ /* 0x020fe200078e0210 */
[----:B------:R-:W-:Y:S02]  /*0180*/  CS2R R14, SRZ ;  /* 0x00000000000e7805 */ /* 0x000fe4000001ff00 */
[----:B------:R-:W-:-:S02]  /*0190*/  CS2R R8, SRZ ;  /* 0x0000000000087805 */ /* 0x000fc4000001ff00 */
[----:B------:R-:W-:Y:S01]  /*01a0*/  CS2R R10, SRZ ;  /* 0x00000000000a7805 */ /* 0x000fe2000001ff00 */
[C---:B------:R-:W-:Y:S02]  /*01b0*/  IMAD.WIDE R16, R25.reuse, 0x4, R16 ;  /* 0x0000000419107825 */ /* 0x040fe400078e0210 */
[----:B------:R1:W2:Y:S04]  /*01c0*/  @!P0 LDG.E.EL.128 R4, desc[UR6][R18.64] ;  /* 0x0000000612048981 */ /* 0x0002a8000c2e1d00 */
[----:B------:R-:W2:Y:S04]  /*01d0*/  @!P0 LDG.E.EL.128 R8, desc[UR6][R28.64] ;  /* 0x000000061c088981 */ /* 0x000ea8000c2e1d00 */
[----:B------:R3:W4:Y:S01]  /*01e0*/  @!P0 LDG.E.EL.128 R12, desc[UR6][R16.64] ;  /* 0x00000006100c8981 */ /* 0x000722000c2e1d00 */
[----:B0-----:R-:W-:Y:S01]  /*01f0*/  IMAD.WIDE R24, R25, 0x4, R22 ;  /* 0x0000000419187825 */ /* 0x001fe200078e0216 */
[----:B-1----:R-:W-:-:S02]  /*0200*/  CS2R R18, SRZ ;  /* 0x0000000000127805 */ /* 0x002fc4000001ff00 */
[----:B---3--:R-:W-:-:S06]  /*0210*/  CS2R R16, SRZ ;  /* 0x0000000000107805 */ /* 0x008fcc000001ff00 */
[----:B------:R0:W3:Y:S01]  /*0220*/  @!P0 LDG.E.EL.128 R16, desc[UR6][R24.64] ;  /* 0x0000000618108981 */ /* 0x0000e2000c2e1d00 */
[----:B------:R-:W1:Y:S01]  /*0230*/  S2UR UR5, SR_CgaCtaId ;  /* 0x00000000000579c3 */ /* 0x000e620000008800 */
[----:B------:R-:W-:Y:S01]  /*0240*/  UMOV UR4, 0x400 ;  /* 0x0000040000047882 */ /* 0x000fe20000000000 */
[----:B------:R-:W-:Y:S01]  /*0250*/  IMAD.WIDE R22, R27, 0x4, R22 ;  /* 0x000000041b167825 */ /* 0x000fe200078e0216 */
[----:B------:R-:W5:Y:S01]  /*0260*/  S2R R26, SR_TID.X ;  /* 0x00000000001a7919 */ /* 0x000f620000002100 */
[----:B-1----:R-:W-:Y:S02]  /*0270*/  UPRMT UR4, UR5, 0x654, UR4 ;  /* 0x0000065405047896 */ /* 0x002fe40008000004 */
[C---:B--2---:R-:W-:Y:S01]  /*0280*/  FADD R7, R11.reuse, R7 ;  /* 0x000000070b077221 */ /* 0x044fe20000000000 */
[----:B----4-:R-:W-:Y:S01]  /*0290*/  FADD R28, R11, R15 ;  /* 0x0000000f0b1c7221 */ /* 0x010fe20000000000 */
[----:B------:R-:W-:Y:S01]  /*02a0*/  FADD R11, R10, R6 ;  /* 0x000000060a0b7221 */ /* 0x000fe20000000000 */
[----:B-----5:R-:W-:-:S02]  /*02b0*/  IMAD.SHL.U32 R6, R26, 0x80, RZ ;  /* 0x000000801a067824 */ /* 0x020fc400078e00ff */
[----:B------:R-:W-:Y:S01]  /*02c0*/  FADD R15, R10, R14 ;  /* 0x0000000e0a0f7221 */ /* 0x000fe20000000000 */
[----:B------:R-:W-:Y:S01]  /*02d0*/  SHF.R.U32.HI R10, RZ, 0x3, R26 ;  /* 0x00000003ff0a7819 */ /* 0x000fe2000001161a */
[----:B0-----:R-:W-:Y:S01]  /*02e0*/  FADD R25, R8, R12 ;  /* 0x0000000c08197221 */ /* 0x001fe20000000000 */
[----:B------:R-:W-:Y:S01]  /*02f0*/  FADD R14, R9, R13 ;  /* 0x0000000d090e7221 */ /* 0x000fe20000000000 */
[----:B------:R-:W-:Y:S02]  /*0300*/  LOP3.LUT R6, R6, 0x380, RZ, 0xc0, !PT ;  /* 0x0000038006067812 */ /* 0x000fe400078ec0ff */
[----:B------:R-:W-:Y:S02]  /*0310*/  SGXT.U32 R13, R10, 0x4 ;  /* 0x000000040a0d781a */ /* 0x000fe40000000000 */
[C---:B------:R-:W-:Y:S02]  /*0320*/  LOP3.LUT R10, R6.reuse, 0x20, RZ, 0xfc, !PT ;  /* 0x00000020060a7812 */ /* 0x040fe400078efcff */
[----:B------:R-:W-:-:S02]  /*0330*/  LOP3.LUT R12, R6, 0x40, RZ, 0xfc, !PT ;  /* 0x00000040060c7812 */ /* 0x000fc400078efcff */
[C---:B------:R-:W-:Y:S02]  /*0340*/  LOP3.LUT R24, R6.reuse, 0x60, RZ, 0xfc, !PT ;  /* 0x0000006006187812 */ /* 0x040fe400078efcff */
[C---:B---3--:R-:W-:Y:S01]  /*0350*/  FSETP.GEU.AND P4, PT, R25.reuse, -R16, PT ;  /* 0x800000101900720b */ /* 0x048fe20003f8e000 */
[----:B------:R-:W-:Y:S01]  /*0360*/  FADD R25, R25, R16 ;  /* 0x0000001019197221 */ /* 0x000fe20000000000 */
[C---:B------:R-:W-:Y:S02]  /*0370*/  LOP3.LUT R16, R6.reuse, R13, RZ, 0xfc, !PT ;  /* 0x0000000d06107212 */ /* 0x040fe400078efcff */
[----:B------:R-:W-:Y:S02]  /*0380*/  LEA.HI R13, R6, UR4, RZ, 0x1f ;  /* 0x00000004060d7c11 */ /* 0x000fe4000f8ff8ff */
[----:B------:R-:W-:Y:S02]  /*0390*/  LEA.HI R27, R10, UR4, RZ, 0x1f ;  /* 0x000000040a1b7c11 */ /* 0x000fe4000f8ff8ff */
[----:B------:R-:W-:Y:S01]  /*03a0*/  LEA.HI R29, R12, UR4, RZ, 0x1f ;  /* 0x000000040c1d7c11 */ /* 0x000fe2000f8ff8ff */
[----:B------:R-:W-:Y:S01]  /*03b0*/  IMAD R10, R16, 0x4, R13 ;  /* 0x00000004100a7824 */ /* 0x000fe200078e020d */
[----:B------:R-:W-:Y:S01]  /*03c0*/  LEA.HI R12, R24, UR4, RZ, 0x1f ;  /* 0x00000004180c7c11 */ /* 0x000fe2000f8ff8ff */
[----:B------:R-:W-:Y:S01]  /*03d0*/  IMAD R6, R16, 0x4, R27 ;  /* 0x0000000410067824 */ /* 0x000fe200078e021b */
[----:B------:R-:W-:Y:S01]  /*03e0*/  FSETP.GEU.AND P3, PT, R14, -R17, PT ;  /* 0x800000110e00720b */ /* 0x000fe20003f6e000 */
[C---:B------:R-:W-:Y:S01]  /*03f0*/  IMAD R24, R16.reuse, 0x4, R29 ;  /* 0x0000000410187824 */ /* 0x040fe200078e021d */
[----:B------:R-:W-:Y:S01]  /*0400*/  FSETP.GEU.AND P2, PT, R15, -R18, PT ;  /* 0x800000120f00720b */ /* 0x000fe20003f4e000 */
[----:B------:R-:W-:-:S02]  /*0410*/  IMAD R16, R16, 0x4, R12 ;  /* 0x0000000410107824 */ /* 0x000fc400078e020c */
[----:B------:R-:W-:Y:S01]  /*0420*/  FADD R17, R14, R17 ;  /* 0x000000110e117221 */ /* 0x000fe20000000000 */
[----:B------:R-:W-:Y:S01]  /*0430*/  FADD R18, R15, R18 ;  /* 0x000000120f127221 */ /* 0x000fe20000000000 */
[----:B------:R-:W-:Y:S02]  /*0440*/  CS2R R12, SRZ ;  /* 0x00000000000c7805 */ /* 0x000fe4000001ff00 */
[----:B------:R-:W-:Y:S02]  /*0450*/  CS2R R14, SRZ ;  /* 0x00000000000e7805 */ /* 0x000fe4000001ff00 */
[C---:B------:R-:W-:Y:S01]  /*0460*/  FSETP.GEU.AND P1, PT, R28.reuse, -R19, PT ;  /* 0x800000131c00720b */ /* 0x040fe20003f2e000 */
[----:B------:R-:W-:-:S03]  /*0470*/  FADD R19, R28, R19 ;  /* 0x000000131c137221 */ /* 0x000fc60000000000 */
[----:B------:R-:W2:Y:S01]  /*0480*/  @!P0 LDG.E.EL.128 R12, desc[UR6][R22.64] ;  /* 0x00000006160c8981 */ /* 0x000ea2000c2e1d00 */
[----:B------:R-:W-:Y:S01]  /*0490*/  FADD R28, R9, R5 ;  /* 0x00000005091c7221 */ /* 0x000fe20000000000 */
[----:B------:R-:W-:Y:S01]  /*04a0*/  FADD R5, R8, R4 ;  /* 0x0000000408057221 */ /* 0x000fe20000000000 */
[----:B------:R-:W-:Y:S01]  /*04b0*/  FSEL R25, R25, RZ, P4 ;  /* 0x000000ff19197208 */ /* 0x000fe20002000000 */
[C---:B------:R-:W-:Y:S01]  /*04c0*/  IMAD.SHL.U32 R4, R26.reuse, 0x2, RZ ;  /* 0x000000021a047824 */ /* 0x040fe200078e00ff */
[----:B------:R-:W-:Y:S01]  /*04d0*/  FSEL R17, R17, RZ, P3 ;  /* 0x000000ff11117208 */ /* 0x000fe20001800000 */
[----:B------:R-:W-:Y:S01]  /*04e0*/  IMAD.SHL.U32 R26, R26, 0x4, RZ ;  /* 0x000000041a1a7824 */ /* 0x000fe200078e00ff */
[----:B------:R-:W-:Y:S01]  /*04f0*/  FSEL R9, R18, RZ, P2 ;  /* 0x000000ff12097208 */ /* 0x000fe20001000000 */
[----:B------:R-:W-:Y:S01]  /*0500*/  STS [R10], R25 ;  /* 0x000000190a007388 */ /* 0x000fe20000000800 */
[----:B------:R-:W-:Y:S02]  /*0510*/  FSEL R19, R19, RZ, P1 ;  /* 0x000000ff13137208 */ /* 0x000fe40000800000 */
[----:B------:R-:W-:Y:S01]  /*0520*/  LOP3.LUT R8, R4, 0xf0, RZ, 0xc0, !PT ;  /* 0x000000f004087812 */ /* 0x000fe200078ec0ff */
[----:B------:R-:W-:Y:S01]  /*0530*/  STS [R6+0x80], R17 ;  /* 0x0000801106007388 */ /* 0x000fe20000000800 */
[----:B------:R-:W-:-:S02]  /*0540*/  LOP3.LUT R4, R26, 0x1fc, RZ, 0xc0, !PT ;  /* 0x000001fc1a047812 */ /* 0x000fc400078ec0ff */
[----:B------:R-:W-:Y:S01]  /*0550*/  LOP3.LUT R0, R21, 0x1c, R0, 0xf8, !PT ;  /* 0x0000001c15007812 */ /* 0x000fe200078ef800 */
[----:B------:R0:W-:Y:S04]  /*0560*/  STS [R24+0x100], R9 ;  /* 0x0001000918007388 */ /* 0x0001e80000000800 */
[----:B------:R1:W-:Y:S01]  /*0570*/  STS [R16+0x180], R19 ;  /* 0x0001801310007388 */ /* 0x0003e20000000800 */
[C---:B--2---:R-:W-:Y:S01]  /*0580*/  FSETP.GEU.AND P3, PT, R5.reuse, -R12, PT ;  /* 0x8000000c0500720b */ /* 0x044fe20003f6e000 */
[----:B------:R-:W-:Y:S01]  /*0590*/  FADD R5, R5, R12 ;  /* 0x0000000c05057221 */ /* 0x000fe20000000000 */
[C---:B------:R-:W-:Y:S01]  /*05a0*/  FSETP.GEU.AND P2, PT, R28.reuse, -R13, PT ;  /* 0x8000000d1c00720b */ /* 0x040fe20003f4e000 */
[----:B------:R-:W-:Y:S01]  /*05b0*/  FADD R13, R28, R13 ;  /* 0x0000000d1c0d7221 */ /* 0x000fe20000000000 */
[C---:B------:R-:W-:Y:S01]  /*05c0*/  FSETP.GEU.AND P1, PT, R11.reuse, -R14, PT ;  /* 0x8000000e0b00720b */ /* 0x040fe20003f2e000 */
[----:B------:R-:W-:Y:S01]  /*05d0*/  FADD R11, R11, R14 ;  /* 0x0000000e0b0b7221 */ /* 0x000fe20000000000 */
[C---:B------:R-:W-:Y:S01]  /*05e0*/  FSETP.GEU.AND P0, PT, R7.reuse, -R15, PT ;  /* 0x8000000f0700720b */ /* 0x040fe20003f0e000 */
[----:B------:R-:W-:Y:S01]  /*05f0*/  FADD R7, R7, R15 ;  /* 0x0000000f07077221 */ /* 0x000fe20000000000 */
[----:B0-----:R-:W-:Y:S01]  /*0600*/  FSEL R9, R5, RZ, P3 ;  /* 0x000000ff05097208 */ /* 0x001fe20001800000 */
[----:B------:R-:W-:Y:S01]  /*0610*/  VIADD R5, R8, UR4 ;  /* 0x0000000408057c36 */ /* 0x000fe20008000000 */
[----:B------:R-:W-:-:S02]  /*0620*/  FSEL R17, R13, RZ, P2 ;  /* 0x000000ff0d117208 */ /* 0x000fc40001000000 */
[----:B------:R-:W-:Y:S01]  /*0630*/  FSEL R11, R11, RZ, P1 ;  /* 0x000000ff0b0b7208 */ /* 0x000fe20000800000 */
[----:B------:R0:W-:Y:S01]  /*0640*/  STS [R10+0x40], R9 ;  /* 0x000040090a007388 */ /* 0x0001e20000000800 */
[----:B-1----:R-:W-:Y:S01]  /*0650*/  FSEL R19, R7, RZ, P0 ;  /* 0x000000ff07137208 */ /* 0x002fe20000000000 */
[----:B------:R-:W-:Y:S01]  /*0660*/  IMAD R12, R4, 0x4, R5 ;  /* 0x00000004040c7824 */ /* 0x000fe200078e0205 */
[----:B------:R-:W-:Y:S01]  /*0670*/  SHF.R.S32.HI R5, RZ, 0x1a, R20 ;  /* 0x0000001aff057819 */ /* 0x000fe20000011414 */
[----:B------:R1:W-:Y:S03]  /*0680*/  STS [R6+0xc0], R17 ;  /* 0x0000c01106007388 */ /* 0x0003e60000000800 */
[----:B------:R-:W-:Y:S01]  /*0690*/  SGXT R5, R5, 0x1 ;  /* 0x000000010505781a */ /* 0x000fe20000000200 */
[----:B------:R-:W-:Y:S01]  /*06a0*/  STS [R24+0x140], R11 ;  /* 0x0001400b18007388 */ /* 0x000fe20000000800 */
[----:B0-----:R-:W0:Y:S02]  /*06b0*/  LDC.64 R8, c[0x0][0x228] ;  /* 0x00008a00ff087b82 */ /* 0x001e240000000a00 */
[----:B------:R-:W-:Y:S01]  /*06c0*/  LEA.HI R5, R5, R0, RZ, 0xc ;  /* 0x0000000005057211 */ /* 0x000fe200078f60ff */
[----:B------:R-:W-:Y:S03]  /*06d0*/  STS [R16+0x1c0], R19 ;  /* 0x0001c01310007388 */ /* 0x000fe60000000800 */
[----:B------:R-:W-:-:S02]  /*06e0*/  LOP3.LUT R7, R5, 0xfffff000, RZ, 0xc0, !PT ;  /* 0xfffff00005077812 */ /* 0x000fc400078ec0ff */
[----:B------:R-:W-:Y:S01]  /*06f0*/  BAR.SYNC.DEFER_BLOCKING 0x0 ;  /* 0x0000000000007b1d */ /* 0x000fe20000010000 */
[----:B------:R-:W-:Y:S02]  /*0700*/  SHF.R.S32.HI R5, RZ, 0xc, R5 ;  /* 0x0000000cff057819 */ /* 0x000fe40000011405 */
[----:B-1----:R-:W-:Y:S01]  /*0710*/  IMAD.IADD R6, R0, 0x1, -R7 ;  /* 0x0000000100067824 */ /* 0x002fe200078e0a07 */
[----:B------:R-:W-:Y:S02]  /*0720*/  LOP3.LUT R0, R3, R2, RZ, 0xfc, !PT ;  /* 0x0000000203007212 */ /* 0x000fe400078efcff */
[----:B------:R-:W-:Y:S01]  /*0730*/  LOP3.LUT R7, R4, 0x200, RZ, 0xfc, !PT ;  /* 0x0000020004077812 */ /* 0x000fe200078efcff */
[----:B------:R-:W-:Y:S01]  /*0740*/  IMAD R6, R5, 0x820000, R6 ;  /* 0x0082000005067824 */ /* 0x000fe200078e0206 */
[----:B------:R-:W-:Y:S02]  /*0750*/  LOP3.LUT R5, R3, 0x10, R2, 0xfe, !PT ;  /* 0x0000001003057812 */ /* 0x000fe400078efe02 */
[C---:B------:R-:W-:Y:S01]  /*0760*/  ISETP.GE.AND P1, PT, R0.reuse, 0x820, PT ;  /* 0x000008200000780c */ /* 0x040fe20003f26270 */
[----:B------:R-:W-:Y:S01]  /*0770*/  IMAD R3, R0, 0x1000, R6 ;  /* 0x0000100000037824 */ /* 0x000fe200078e0206 */
[----:B------:R-:W-:-:S02]  /*0780*/  ISETP.GE.AND P0, PT, R5, 0x820, PT ;  /* 0x000008200500780c */ /* 0x000fc40003f06270 */
[----:B------:R-:W-:Y:S01]  /*0790*/  SHF.R.U32.HI R7, RZ, 0x1, R7 ;  /* 0x00000001ff077819 */ /* 0x000fe20000011607 */
[----:B0-----:R-:W-:-:S03]  /*07a0*/  IMAD.WIDE R2, R3, 0x4, R8 ;  /* 0x0000000403027825 */ /* 0x001fc600078e0208 */
[----:B------:R-:W-:Y:S01]  /*07b0*/  LOP3.LUT R7, R7, 0x1f0, RZ, 0xc0, !PT ;  /* 0x000001f007077812 */ /* 0x000fe200078ec0ff */
[----:B------:R-:W0:Y:S04]  /*07c0*/  LDS.128 R12, [R12] ;  /* 0x000000000c0c7984 */ /* 0x000e280000000c00 */
[----:B------:R-:W-:-:S04]  /*07d0*/  VIADD R7, R7, UR4 ;  /* 0x0000000407077c36 */ /* 0x000fc80008000000 */
[----:B------:R-:W-:Y:S01]  /*07e0*/  IMAD R7, R4, 0x4, R7 ;  /* 0x0000000404077824 */ /* 0x000fe200078e0207 */
[----:B0-----:R0:W-:Y:S02]  /*07f0*/  @!P1 STG.E.128 desc[UR6][R2.64], R12 ;  /* 0x0000000c02009986 */ /* 0x0011e4000c101d06 */
[----:B0-----:R-:W-:Y:S05]  /*0800*/  @P0 EXIT ;  /* 0x000000000000094d */ /* 0x001fea0003800000 */
[----:B0-----:R-:W0:Y:S01]  /*0810*/  LDS.128 R12, [R7+0x800] ;  /* 0x00080000070c7984 */ /* 0x001e220000000c00 */
[----:B------:R-:W-:-:S04]  /*0820*/  IMAD R5, R5, 0x1000, R6 ;  /* 0x0000100005057824 */ /* 0x000fc800078e0206 */
[----:B------:R-:W-:-:S05]  /*0830*/  IMAD.WIDE R8, R5, 0x4, R8 ;  /* 0x0000000405087825 */ /* 0x000fca00078e0208 */
[----:B0-----:R-:W-:Y:S01]  /*0840*/  STG.E.128 desc[UR6][R8.64], R12 ;  /* 0x0000000c08007986 */ /* 0x001fe2000c101d06 */
[----:B------:R-:W-:Y:S05]  /*0850*/  EXIT ;  /* 0x000000000000794d */ /* 0x000fea0003800000 */
.L_x_0:
[----:B------:R-:W-:-:S00]  /*0860*/  BRA `(.L_x_0) ;  /* 0xfffffffc00fc7947 */ /* 0x000fc0000383ffff */
[----:B------:R-:W-:-:S00]  /*0870*/  NOP ;  /* 0x0000000000007918 */ /* 0x000fc00000000000 */
        /* <DEDUP_REMOVED lines=8> */
.L_x_1:


//--------------------- .nv.shared.triton_poi_fused_add_convolution_mul_relu_6 --------------------------
	.section	.nv.shared.triton_poi_fused_add_convolution_mul_relu_6,"aw",@nobits
	.sectionflags	@""
	.align	16
	.zero		1024


//--------------------- .nv.constant0.triton_poi_fused_add_convolution_mul_relu_6 --------------------------
	.section	.nv.constant0.triton_poi_fused_add_convolution_mul_relu_6,"a",@progbits
	.sectionflags	@""
	.align	4
.nv.constant0.triton_poi_fused_add_convolution_mul_relu_6:
	.zero		568
